//
// Generated by NVIDIA NVVM Compiler
//
// Compiler Build ID: CL-36424714
// Cuda compilation tools, release 13.0, V13.0.88
// Based on NVVM 20.0.0
//

.version 9.0
.target sm_100
.address_size 64

	// .globl	_Z3XORPxii

.visible .entry _Z3XORPxii(
	.param .u64 .ptr .align 1 _Z3XORPxii_param_0,
	.param .u32 _Z3XORPxii_param_1,
	.param .u32 _Z3XORPxii_param_2
)
{
	.reg .pred 	%p<10>;
	.reg .b32 	%r<24>;
	.reg .b64 	%rd<10>;

	ld.param.u64 	%rd2, [_Z3XORPxii_param_0];
	ld.param.u32 	%r21, [_Z3XORPxii_param_1];
	ld.param.u32 	%r20, [_Z3XORPxii_param_2];
	mov.u32 	%r10, %ntid.x;
	mov.u32 	%r11, %ctaid.x;
	mov.u32 	%r12, %tid.x;
	mad.lo.s32 	%r1, %r10, %r11, %r12;
	setp.eq.s32 	%p1, %r21, 0;
	@%p1 bra 	$L__BB0_10;
	cvta.to.global.u64 	%rd3, %rd2;
	mul.wide.s32 	%rd4, %r1, 8;
	add.s64 	%rd1, %rd3, %rd4;
$L__BB0_2:
	setp.ge.s32 	%p2, %r1, %r21;
	@%p2 bra 	$L__BB0_5;
	add.s32 	%r13, %r21, -1;
	setp.eq.s32 	%p3, %r1, %r13;
	setp.eq.s32 	%p4, %r20, 1;
	and.pred  	%p5, %p3, %p4;
	@%p5 bra 	$L__BB0_5;
	ld.global.u64 	%rd5, [%rd1];
	mul.wide.s32 	%rd6, %r21, 8;
	add.s64 	%rd7, %rd1, %rd6;
	ld.global.u64 	%rd8, [%rd7];
	xor.b64  	%rd9, %rd8, %rd5;
	st.global.u64 	[%rd1], %rd9;
$L__BB0_5:
	bar.sync 	0;
	setp.eq.s32 	%p6, %r21, 1;
	@%p6 bra 	$L__BB0_10;
	and.b32  	%r14, %r21, 1;
	setp.eq.b32 	%p7, %r14, 1;
	not.pred 	%p8, %p7;
	@%p8 bra 	$L__BB0_8;
	shr.u32 	%r16, %r21, 31;
	add.s32 	%r17, %r21, %r16;
	shr.s32 	%r18, %r17, 1;
	add.s32 	%r21, %r18, 1;
	mov.b32 	%r20, 1;
	bra.uni 	$L__BB0_9;
$L__BB0_8:
	shr.s32 	%r21, %r21, 1;
	mov.b32 	%r20, 0;
$L__BB0_9:
	setp.ne.s32 	%p9, %r21, 0;
	@%p9 bra 	$L__BB0_2;
$L__BB0_10:
	ret;

}


// ===== COMPILED SASS (sm_100) =====

	.target	sm_100

	.elftype	@"ET_EXEC"


//--------------------- .note.nv.tkinfo           --------------------------
	.section	.note.nv.tkinfo,"",@"SHT_NOTE"
	.sectionflags	@"SHF_NOTE_NV_TKINFO"
	.tkinfo
        /*0018*/ 	.word	0x00000002
        /*0030*/ 	.string	""
        /*0030*/ 	.string	"ptxas"
        /*0030*/ 	.string	"Cuda compilation tools, release 13.0, V13.0.88"
        /*0030*/ 	.string	"Build cuda_13.0.r13.0/compiler.36424714_0"
        /*0030*/ 	.string	"-arch sm_100 -m 64 "



//--------------------- .note.nv.cuinfo           --------------------------
	.section	.note.nv.cuinfo,"",@"SHT_NOTE"
	.sectionflags	@"SHF_NOTE_NV_CUINFO"
        /*0018*/ 	.short	0x0002
        /*001a*/ 	.short	0x0064
        /*001c*/ 	.short	0x0082
	.zero		2


//--------------------- .nv.info                  --------------------------
	.section	.nv.info,"",@"SHT_CUDA_INFO"
	.align	4


	//----- nvinfo : EIATTR_REGCOUNT
	.align		4
        /*0000*/ 	.byte	0x04, 0x2f
        /*0002*/ 	.short	(.L_1 - .L_0)
	.align		4
.L_0:
        /*0004*/ 	.word	index@(_Z3XORPxii)
        /*0008*/ 	.word	0x0000000c


	//----- nvinfo : EIATTR_FRAME_SIZE
	.align		4
.L_1:
        /*000c*/ 	.byte	0x04, 0x11
        /*000e*/ 	.short	(.L_3 - .L_2)
	.align		4
.L_2:
        /*0010*/ 	.word	index@(_Z3XORPxii)
        /*0014*/ 	.word	0x00000000


	//----- nvinfo : EIATTR_MIN_STACK_SIZE
	.align		4
.L_3:
        /*0018*/ 	.byte	0x04, 0x12
        /*001a*/ 	.short	(.L_5 - .L_4)
	.align		4
.L_4:
        /*001c*/ 	.word	index@(_Z3XORPxii)
        /*0020*/ 	.word	0x00000000
.L_5:


//--------------------- .nv.compat                --------------------------
	.section	.nv.compat,"",@"SHT_CUDA_COMPAT_INFO"
	.align	4
        /*0000*/ 	.byte	0x02, 0x09, 0x00, 0x00, 0x02, 0x02, 0x01, 0x00, 0x02, 0x05, 0x05, 0x00, 0x03, 0x07, 0x01, 0x01
        /*0010*/ 	.byte	0x02, 0x03, 0x00, 0x00, 0x02, 0x06, 0x01, 0x00, 0x04, 0x0b, 0x08, 0x00, 0x09, 0x00, 0x00, 0x00
        /*0020*/ 	.byte	0x00, 0x00, 0x00, 0x00


//--------------------- .nv.info._Z3XORPxii       --------------------------
	.section	.nv.info._Z3XORPxii,"",@"SHT_CUDA_INFO"
	.sectionflags	@""
	.align	4


	//----- nvinfo : EIATTR_CUDA_API_VERSION
	.align		4
        /*0000*/ 	.byte	0x04, 0x37
        /*0002*/ 	.short	(.L_7 - .L_6)
.L_6:
        /*0004*/ 	.word	0x00000082


	//----- nvinfo : EIATTR_KPARAM_INFO
	.align		4
.L_7:
        /*0008*/ 	.byte	0x04, 0x17
        /*000a*/ 	.short	(.L_9 - .L_8)
.L_8:
        /*000c*/ 	.word	0x00000000
        /*0010*/ 	.short	0x0002
        /*0012*/ 	.short	0x000c
        /*0014*/ 	.byte	0x00, 0xf0, 0x11, 0x00


	//----- nvinfo : EIATTR_KPARAM_INFO
	.align		4
.L_9:
        /*0018*/ 	.byte	0x04, 0x17
        /*001a*/ 	.short	(.L_11 - .L_10)
.L_10:
        /*001c*/ 	.word	0x00000000
        /*0020*/ 	.short	0x0001
        /*0022*/ 	.short	0x0008
        /*0024*/ 	.byte	0x00, 0xf0, 0x11, 0x00


	//----- nvinfo : EIATTR_KPARAM_INFO
	.align		4
.L_11:
        /*0028*/ 	.byte	0x04, 0x17
        /*002a*/ 	.short	(.L_13 - .L_12)
.L_12:
        /*002c*/ 	.word	0x00000000
        /*0030*/ 	.short	0x0000
        /*0032*/ 	.short	0x0000
        /*0034*/ 	.byte	0x00, 0xf5, 0x21, 0x00


	//----- nvinfo : EIATTR_SPARSE_MMA_MASK
	.align		4
.L_13:
        /*0038*/ 	.byte	0x03, 0x50
        /*003a*/ 	.short	0x0000


	//----- nvinfo : EIATTR_MAXREG_COUNT
	.align		4
        /*003c*/ 	.byte	0x03, 0x1b
        /*003e*/ 	.short	0x00ff


	//----- nvinfo : EIATTR_NUM_BARRIERS
	.align		4
        /*0040*/ 	.byte	0x02, 0x4c
        /*0042*/ 	.byte	0x01
	.zero		1


	//----- nvinfo : EIATTR_MERCURY_ISA_VERSION
	.align		4
        /*0044*/ 	.byte	0x03, 0x5f
        /*0046*/ 	.short	0x0101


	//----- nvinfo : EIATTR_VRC_CTA_INIT_COUNT
	.align		4
        /*0048*/ 	.byte	0x02, 0x4a
	.zero		1
	.zero		1


	//----- nvinfo : EIATTR_EXIT_INSTR_OFFSETS
	.align		4
        /*004c*/ 	.byte	0x04, 0x1c
        /*004e*/ 	.short	(.L_15 - .L_14)


	//   ....[0]....
.L_14:
        /*0050*/ 	.word	0x00000050


	//   ....[1]....
        /*0054*/ 	.word	0x000001e0


	//   ....[2]....
        /*0058*/ 	.word	0x00000280


	//----- nvinfo : EIATTR_CRS_STACK_SIZE
	.align		4
.L_15:
        /*005c*/ 	.byte	0x04, 0x1e
        /*005e*/ 	.short	(.L_17 - .L_16)
.L_16:
        /*0060*/ 	.word	0x00000000


	//----- nvinfo : EIATTR_CBANK_PARAM_SIZE
	.align		4
.L_17:
        /*0064*/ 	.byte	0x03, 0x19
        /*0066*/ 	.short	0x0010


	//----- nvinfo : EIATTR_PARAM_CBANK
	.align		4
        /*0068*/ 	.byte	0x04, 0x0a
        /*006a*/ 	.short	(.L_19 - .L_18)
	.align		4
.L_18:
        /*006c*/ 	.word	index@(.nv.constant0._Z3XORPxii)
        /*0070*/ 	.short	0x0380
        /*0072*/ 	.short	0x0010


	//----- nvinfo : EIATTR_SW_WAR
	.align		4
.L_19:
        /*0074*/ 	.byte	0x04, 0x36
        /*0076*/ 	.short	(.L_21 - .L_20)
.L_20:
        /*0078*/ 	.word	0x00000008
.L_21:


//--------------------- .nv.callgraph             --------------------------
	.section	.nv.callgraph,"",@"SHT_CUDA_CALLGRAPH"
	.align	4
	.sectionentsize	8
	.align		4
        /*0000*/ 	.word	0x00000000
	.align		4
        /*0004*/ 	.word	0xffffffff
	.align		4
        /*0008*/ 	.word	0x00000000
	.align		4
        /*000c*/ 	.word	0xfffffffe
	.align		4
        /*0010*/ 	.word	0x00000000
	.align		4
        /*0014*/ 	.word	0xfffffffd
	.align		4
        /*0018*/ 	.word	0x00000000
	.align		4
        /*001c*/ 	.word	0xfffffffc


//--------------------- .text._Z3XORPxii          --------------------------
	.section	.text._Z3XORPxii,"ax",@progbits
	.align	128
        .global         _Z3XORPxii
        .type           _Z3XORPxii,@function
        .size           _Z3XORPxii,(.L_x_4 - _Z3XORPxii)
        .other          _Z3XORPxii,@"STO_CUDA_ENTRY STV_DEFAULT"
_Z3XORPxii:
.text._Z3XORPxii:
[----:B------:R-:W-:Y:S01]  /*0000*/  LDC R1, c[0x0][0x37c] ;  /* 0x0000df00ff017b82 */ /* 0x000fe20000000800 */
[----:B------:R-:W0:Y:S01]  /*0010*/  LDCU UR4, c[0x0][0x388] ;  /* 0x00007100ff0477ac */ /* 0x000e220008000800 */
[----:B------:R-:W1:Y:S01]  /*0020*/  S2R R9, SR_CTAID.X ;  /* 0x0000000000097919 */ /* 0x000e620000002500 */
[----:B------:R-:W2:Y:S01]  /*0030*/  S2R R0, SR_TID.X ;  /* 0x0000000000007919 */ /* 0x000ea20000002100 */
[----:B0-----:R-:W-:-:S13]  /*0040*/  ISETP.NE.AND P0, PT, RZ, UR4, PT ;  /* 0x00000004ff007c0c */ /* 0x001fda000bf05270 */
[----:B------:R-:W-:Y:S05]  /*0050*/  @!P0 EXIT ;  /* 0x000000000000894d */ /* 0x000fea0003800000 */
[----:B------:R-:W0:Y:S01]  /*0060*/  LDC.64 R2, c[0x0][0x380] ;  /* 0x0000e000ff027b82 */ /* 0x000e220000000a00 */
[----:B------:R-:W1:Y:S01]  /*0070*/  LDCU UR4, c[0x0][0x360] ;  /* 0x00006c00ff0477ac */ /* 0x000e620008000800 */
[----:B------:R-:W3:Y:S06]  /*0080*/  LDCU UR5, c[0x0][0x388] ;  /* 0x00007100ff0577ac */ /* 0x000eec0008000800 */
[----:B------:R-:W4:Y:S01]  /*0090*/  LDC R4, c[0x0][0x38c] ;  /* 0x0000e300ff047b82 */ /* 0x000f220000000800 */
[----:B------:R-:W0:Y:S01]  /*00a0*/  LDCU.64 UR6, c[0x0][0x358] ;  /* 0x00006b00ff0677ac */ /* 0x000e220008000a00 */
[----:B-12---:R-:W-:-:S02]  /*00b0*/  IMAD R9, R9, UR4, R0 ;  /* 0x0000000409097c24 */ /* 0x006fc4000f8e0200 */
[----:B---3--:R-:W-:Y:S02]  /*00c0*/  IMAD.U32 R0, RZ, RZ, UR5 ;  /* 0x00000005ff007e24 */ /* 0x008fe4000f8e00ff */
[----:B0-----:R-:W-:-:S07]  /*00d0*/  IMAD.WIDE R2, R9, 0x8, R2 ;  /* 0x0000000809027825 */ /* 0x001fce00078e0202 */
.L_x_2:
[----:B----4-:R-:W-:Y:S01]  /*00e0*/  ISETP.NE.AND P0, PT, R4, 0x1, PT ;  /* 0x000000010400780c */ /* 0x010fe20003f05270 */
[----:B------:R-:W-:Y:S01]  /*00f0*/  VIADD R4, R0, 0xffffffff ;  /* 0xffffffff00047836 */ /* 0x000fe20000000000 */
[----:B------:R-:W-:Y:S04]  /*0100*/  BSSY.RECONVERGENT B0, `(.L_x_0) ;  /* 0x000000a000007945 */ /* 0x000fe80003800200 */
[----:B------:R-:W-:-:S04]  /*0110*/  ISETP.EQ.AND P0, PT, R9, R4, !P0 ;  /* 0x000000040900720c */ /* 0x000fc80004702270 */
[----:B------:R-:W-:-:S13]  /*0120*/  ISETP.GE.OR P0, PT, R9, R0, P0 ;  /* 0x000000000900720c */ /* 0x000fda0000706670 */
[----:B------:R-:W-:Y:S05]  /*0130*/  @P0 BRA `(.L_x_1) ;  /* 0x0000000000180947 */ /* 0x000fea0003800000 */
[----:B------:R-:W-:Y:S01]  /*0140*/  IMAD.WIDE R6, R0, 0x8, R2 ;  /* 0x0000000800067825 */ /* 0x000fe200078e0202 */
[----:B------:R-:W2:Y:S05]  /*0150*/  LDG.E.64 R4, desc[UR6][R2.64] ;  /* 0x0000000602047981 */ /* 0x000eaa000c1e1b00 */
[----:B------:R-:W2:Y:S02]  /*0160*/  LDG.E.64 R6, desc[UR6][R6.64] ;  /* 0x0000000606067981 */ /* 0x000ea4000c1e1b00 */
[----:B--2---:R-:W-:Y:S02]  /*0170*/  LOP3.LUT R4, R6, R4, RZ, 0x3c, !PT ;  /* 0x0000000406047212 */ /* 0x004fe400078e3cff */
[----:B------:R-:W-:-:S05]  /*0180*/  LOP3.LUT R5, R7, R5, RZ, 0x3c, !PT ;  /* 0x0000000507057212 */ /* 0x000fca00078e3cff */
[----:B------:R0:W-:Y:S02]  /*0190*/  STG.E.64 desc[UR6][R2.64], R4 ;  /* 0x0000000402007986 */ /* 0x0001e4000c101b06 */
.L_x_1:
[----:B------:R-:W-:Y:S05]  /*01a0*/  BSYNC.RECONVERGENT B0 ;  /* 0x0000000000007941 */ /* 0x000fea0003800200 */
.L_x_0:
[----:B------:R-:W-:Y:S01]  /*01b0*/  BAR.SYNC.DEFER_BLOCKING 0x0 ;  /* 0x0000000000007b1d */ /* 0x000fe20000010000 */
[----:B------:R-:W-:Y:S01]  /*01c0*/  ISETP.NE.AND P0, PT, R0, 0x1, PT ;  /* 0x000000010000780c */ /* 0x000fe20003f05270 */
[----:B0-----:R-:W-:-:S12]  /*01d0*/  IMAD.MOV.U32 R4, RZ, RZ, R0 ;  /* 0x000000ffff047224 */ /* 0x001fd800078e0000 */
[----:B------:R-:W-:Y:S05]  /*01e0*/  @!P0 EXIT ;  /* 0x000000000000894d */ /* 0x000fea0003800000 */
[----:B------:R-:W-:-:S04]  /*01f0*/  LOP3.LUT R5, R0, 0x1, RZ, 0xc0, !PT ;  /* 0x0000000100057812 */ /* 0x000fc800078ec0ff */
[----:B------:R-:W-:-:S13]  /*0200*/  ISETP.NE.U32.AND P0, PT, R5, 0x1, PT ;  /* 0x000000010500780c */ /* 0x000fda0003f05070 */
[----:B------:R-:W-:-:S04]  /*0210*/  @!P0 LEA.HI R0, R0, R0, RZ, 0x1 ;  /* 0x0000000000008211 */ /* 0x000fc800078f08ff */
[----:B------:R-:W-:Y:S02]  /*0220*/  @!P0 LEA.HI.SX32 R0, R0, 0x1, 0x1f ;  /* 0x0000000100008811 */ /* 0x000fe400078ffaff */
[----:B------:R-:W-:Y:S01]  /*0230*/  @P0 SHF.R.S32.HI R0, RZ, 0x1, R4 ;  /* 0x00000001ff000819 */ /* 0x000fe20000011404 */
[----:B------:R-:W-:Y:S02]  /*0240*/  @!P0 IMAD.MOV.U32 R4, RZ, RZ, 0x1 ;  /* 0x00000001ff048424 */ /* 0x000fe400078e00ff */
[----:B------:R-:W-:Y:S01]  /*0250*/  @P0 IMAD.MOV.U32 R4, RZ, RZ, RZ ;  /* 0x000000ffff040224 */ /* 0x000fe200078e00ff */
[----:B------:R-:W-:-:S13]  /*0260*/  ISETP.NE.AND P1, PT, R0, RZ, PT ;  /* 0x000000ff0000720c */ /* 0x000fda0003f25270 */
[----:B------:R-:W-:Y:S05]  /*0270*/  @P1 BRA `(.L_x_2) ;  /* 0xfffffffc00981947 */ /* 0x000fea000383ffff */
[----:B------:R-:W-:Y:S05]  /*0280*/  EXIT ;  /* 0x000000000000794d */ /* 0x000fea0003800000 */
.L_x_3:
[----:B------:R-:W-:-:S00]  /*0290*/  BRA `(.L_x_3) ;  /* 0xfffffffc00fc7947 */ /* 0x000fc0000383ffff */
[----:B------:R-:W-:-:S00]  /*02a0*/  NOP ;  /* 0x0000000000007918 */ /* 0x000fc00000000000 */
        /* <DEDUP_REMOVED lines=13> */
.L_x_4:


//--------------------- .nv.shared.reserved.0     --------------------------
	.section	.nv.shared.reserved.0,"aw",@nobits
	.weak		__nv_reservedSMEM_offset_0_alias
	.size		__nv_reservedSMEM_offset_0_alias, 0, 64
	.other		__nv_reservedSMEM_offset_0_alias,@"STO_CUDA_RESERVED_SHARED STV_DEFAULT"
__nv_reservedSMEM_offset_0_alias:
	.zero		0
	.zero		64


//--------------------- .nv.constant0._Z3XORPxii  --------------------------
	.section	.nv.constant0._Z3XORPxii,"a",@progbits
	.sectionflags	@""
	.align	4
.nv.constant0._Z3XORPxii:
	.zero		912


//--------------------- SYMBOLS --------------------------

	.type		.nv.reservedSmem.offset0,@object
	.size		.nv.reservedSmem.offset0,0x4
